//
// Generated by NVIDIA NVVM Compiler
//
// Compiler Build ID: CL-36424714
// Cuda compilation tools, release 13.0, V13.0.88
// Based on NVVM 20.0.0
//

.version 9.0
.target sm_100
.address_size 64

	// .globl	_Z6kernelPiS_

.visible .entry _Z6kernelPiS_(
	.param .u64 .ptr .align 1 _Z6kernelPiS__param_0,
	.param .u64 .ptr .align 1 _Z6kernelPiS__param_1
)
{
	.reg .pred 	%p<2>;
	.reg .b32 	%r<17>;
	.reg .b64 	%rd<7>;

	ld.param.u64 	%rd3, [_Z6kernelPiS__param_0];
	ld.param.u64 	%rd2, [_Z6kernelPiS__param_1];
	cvta.to.global.u64 	%rd1, %rd3;
	mov.u32 	%r2, %tid.x;
	add.s32 	%r3, %r2, 10;
	mul.wide.u32 	%rd4, %r2, 4;
	add.s64 	%rd5, %rd1, %rd4;
	and.b32  	%r4, %r2, 1;
	neg.s32 	%r5, %r4;
	and.b32  	%r6, %r5, %r3;
	st.global.u32 	[%rd5], %r6;
	mov.b32 	%r1, 682;
	// begin inline asm
	bar.warp.sync %r1;
	// end inline asm
	setp.ne.s32 	%p1, %r2, 1;
	@%p1 bra 	$L__BB0_2;
	cvta.to.global.u64 	%rd6, %rd2;
	ld.global.u32 	%r7, [%rd1];
	st.global.u32 	[%rd6], %r7;
	ld.global.u32 	%r8, [%rd1+4];
	st.global.u32 	[%rd6+4], %r8;
	ld.global.u32 	%r9, [%rd1+8];
	st.global.u32 	[%rd6+8], %r9;
	ld.global.u32 	%r10, [%rd1+12];
	st.global.u32 	[%rd6+12], %r10;
	ld.global.u32 	%r11, [%rd1+16];
	st.global.u32 	[%rd6+16], %r11;
	ld.global.u32 	%r12, [%rd1+20];
	st.global.u32 	[%rd6+20], %r12;
	ld.global.u32 	%r13, [%rd1+24];
	st.global.u32 	[%rd6+24], %r13;
	ld.global.u32 	%r14, [%rd1+28];
	st.global.u32 	[%rd6+28], %r14;
	ld.global.u32 	%r15, [%rd1+32];
	st.global.u32 	[%rd6+32], %r15;
	ld.global.u32 	%r16, [%rd1+36];
	st.global.u32 	[%rd6+36], %r16;
$L__BB0_2:
	ret;

}


// ===== COMPILED SASS (sm_100) =====

	.target	sm_100

	.elftype	@"ET_EXEC"


//--------------------- .note.nv.tkinfo           --------------------------
	.section	.note.nv.tkinfo,"",@"SHT_NOTE"
	.sectionflags	@"SHF_NOTE_NV_TKINFO"
	.tkinfo
        /*0018*/ 	.word	0x00000002
        /*0030*/ 	.string	""
        /*0030*/ 	.string	"ptxas"
        /*0030*/ 	.string	"Cuda compilation tools, release 13.0, V13.0.88"
        /*0030*/ 	.string	"Build cuda_13.0.r13.0/compiler.36424714_0"
        /*0030*/ 	.string	"-arch sm_100 -m 64 "



//--------------------- .note.nv.cuinfo           --------------------------
	.section	.note.nv.cuinfo,"",@"SHT_NOTE"
	.sectionflags	@"SHF_NOTE_NV_CUINFO"
        /*0018*/ 	.short	0x0002
        /*001a*/ 	.short	0x0064
        /*001c*/ 	.short	0x0082
	.zero		2


//--------------------- .nv.info                  --------------------------
	.section	.nv.info,"",@"SHT_CUDA_INFO"
	.align	4


	//----- nvinfo : EIATTR_REGCOUNT
	.align		4
        /*0000*/ 	.byte	0x04, 0x2f
        /*0002*/ 	.short	(.L_1 - .L_0)
	.align		4
.L_0:
        /*0004*/ 	.word	index@(_Z6kernelPiS_)
        /*0008*/ 	.word	0x00000014


	//----- nvinfo : EIATTR_FRAME_SIZE
	.align		4
.L_1:
        /*000c*/ 	.byte	0x04, 0x11
        /*000e*/ 	.short	(.L_3 - .L_2)
	.align		4
.L_2:
        /*0010*/ 	.word	index@(_Z6kernelPiS_)
        /*0014*/ 	.word	0x00000000


	//----- nvinfo : EIATTR_MIN_STACK_SIZE
	.align		4
.L_3:
        /*0018*/ 	.byte	0x04, 0x12
        /*001a*/ 	.short	(.L_5 - .L_4)
	.align		4
.L_4:
        /*001c*/ 	.word	index@(_Z6kernelPiS_)
        /*0020*/ 	.word	0x00000000
.L_5:


//--------------------- .nv.compat                --------------------------
	.section	.nv.compat,"",@"SHT_CUDA_COMPAT_INFO"
	.align	4
        /*0000*/ 	.byte	0x02, 0x09, 0x00, 0x00, 0x02, 0x02, 0x01, 0x00, 0x02, 0x05, 0x05, 0x00, 0x03, 0x07, 0x01, 0x01
        /*0010*/ 	.byte	0x02, 0x03, 0x00, 0x00, 0x02, 0x06, 0x01, 0x00, 0x04, 0x0b, 0x08, 0x00, 0x09, 0x00, 0x00, 0x00
        /*0020*/ 	.byte	0x00, 0x00, 0x00, 0x00


//--------------------- .nv.info._Z6kernelPiS_    --------------------------
	.section	.nv.info._Z6kernelPiS_,"",@"SHT_CUDA_INFO"
	.sectionflags	@""
	.align	4


	//----- nvinfo : EIATTR_CUDA_API_VERSION
	.align		4
        /*0000*/ 	.byte	0x04, 0x37
        /*0002*/ 	.short	(.L_7 - .L_6)
.L_6:
        /*0004*/ 	.word	0x00000082


	//----- nvinfo : EIATTR_KPARAM_INFO
	.align		4
.L_7:
        /*0008*/ 	.byte	0x04, 0x17
        /*000a*/ 	.short	(.L_9 - .L_8)
.L_8:
        /*000c*/ 	.word	0x00000000
        /*0010*/ 	.short	0x0001
        /*0012*/ 	.short	0x0008
        /*0014*/ 	.byte	0x00, 0xf5, 0x21, 0x00


	//----- nvinfo : EIATTR_KPARAM_INFO
	.align		4
.L_9:
        /*0018*/ 	.byte	0x04, 0x17
        /*001a*/ 	.short	(.L_11 - .L_10)
.L_10:
        /*001c*/ 	.word	0x00000000
        /*0020*/ 	.short	0x0000
        /*0022*/ 	.short	0x0000
        /*0024*/ 	.byte	0x00, 0xf5, 0x21, 0x00


	//----- nvinfo : EIATTR_SPARSE_MMA_MASK
	.align		4
.L_11:
        /*0028*/ 	.byte	0x03, 0x50
        /*002a*/ 	.short	0x0000


	//----- nvinfo : EIATTR_MAXREG_COUNT
	.align		4
        /*002c*/ 	.byte	0x03, 0x1b
        /*002e*/ 	.short	0x00ff


	//----- nvinfo : EIATTR_MERCURY_ISA_VERSION
	.align		4
        /*0030*/ 	.byte	0x03, 0x5f
        /*0032*/ 	.short	0x0101


	//----- nvinfo : EIATTR_COOP_GROUP_MASK_REGIDS
	.align		4
        /*0034*/ 	.byte	0x04, 0x29
        /*0036*/ 	.short	(.L_13 - .L_12)


	//   ....[0]....
.L_12:
        /*0038*/ 	.word	0x05000000


	//----- nvinfo : EIATTR_COOP_GROUP_INSTR_OFFSETS
	.align		4
.L_13:
        /*003c*/ 	.byte	0x04, 0x28
        /*003e*/ 	.short	(.L_15 - .L_14)


	//   ....[0]....
.L_14:
        /*0040*/ 	.word	0x000000c0


	//----- nvinfo : EIATTR_VRC_CTA_INIT_COUNT
	.align		4
.L_15:
        /*0044*/ 	.byte	0x02, 0x4a
	.zero		1
	.zero		1


	//----- nvinfo : EIATTR_EXIT_INSTR_OFFSETS
	.align		4
        /*0048*/ 	.byte	0x04, 0x1c
        /*004a*/ 	.short	(.L_17 - .L_16)


	//   ....[0]....
.L_16:
        /*004c*/ 	.word	0x000000d0


	//   ....[1]....
        /*0050*/ 	.word	0x00000240


	//----- nvinfo : EIATTR_CBANK_PARAM_SIZE
	.align		4
.L_17:
        /*0054*/ 	.byte	0x03, 0x19
        /*0056*/ 	.short	0x0010


	//----- nvinfo : EIATTR_PARAM_CBANK
	.align		4
        /*0058*/ 	.byte	0x04, 0x0a
        /*005a*/ 	.short	(.L_19 - .L_18)
	.align		4
.L_18:
        /*005c*/ 	.word	index@(.nv.constant0._Z6kernelPiS_)
        /*0060*/ 	.short	0x0380
        /*0062*/ 	.short	0x0010


	//----- nvinfo : EIATTR_SW_WAR
	.align		4
.L_19:
        /*0064*/ 	.byte	0x04, 0x36
        /*0066*/ 	.short	(.L_21 - .L_20)
.L_20:
        /*0068*/ 	.word	0x00000008
.L_21:


//--------------------- .nv.callgraph             --------------------------
	.section	.nv.callgraph,"",@"SHT_CUDA_CALLGRAPH"
	.align	4
	.sectionentsize	8
	.align		4
        /*0000*/ 	.word	0x00000000
	.align		4
        /*0004*/ 	.word	0xffffffff
	.align		4
        /*0008*/ 	.word	0x00000000
	.align		4
        /*000c*/ 	.word	0xfffffffe
	.align		4
        /*0010*/ 	.word	0x00000000
	.align		4
        /*0014*/ 	.word	0xfffffffd
	.align		4
        /*0018*/ 	.word	0x00000000
	.align		4
        /*001c*/ 	.word	0xfffffffc


//--------------------- .text._Z6kernelPiS_       --------------------------
	.section	.text._Z6kernelPiS_,"ax",@progbits
	.align	128
        .global         _Z6kernelPiS_
        .type           _Z6kernelPiS_,@function
        .size           _Z6kernelPiS_,(.L_x_1 - _Z6kernelPiS_)
        .other          _Z6kernelPiS_,@"STO_CUDA_ENTRY STV_DEFAULT"
_Z6kernelPiS_:
.text._Z6kernelPiS_:
[----:B------:R-:W-:Y:S01]  /*0000*/  LDC R1, c[0x0][0x37c] ;  /* 0x0000df00ff017b82 */ /* 0x000fe20000000800 */
[----:B------:R-:W0:Y:S07]  /*0010*/  S2R R7, SR_TID.X ;  /* 0x0000000000077919 */ /* 0x000e2e0000002100 */
[----:B------:R-:W1:Y:S01]  /*0020*/  LDC.64 R2, c[0x0][0x380] ;  /* 0x0000e000ff027b82 */ /* 0x000e620000000a00 */
[----:B------:R-:W2:Y:S01]  /*0030*/  LDCU.64 UR4, c[0x0][0x358] ;  /* 0x00006b00ff0477ac */ /* 0x000ea20008000a00 */
[C---:B0-----:R-:W-:Y:S01]  /*0040*/  LOP3.LUT R4, R7.reuse, 0x1, RZ, 0xc0, !PT ;  /* 0x0000000107047812 */ /* 0x041fe200078ec0ff */
[C---:B------:R-:W-:Y:S01]  /*0050*/  VIADD R0, R7.reuse, 0xa ;  /* 0x0000000a07007836 */ /* 0x040fe20000000000 */
[C---:B------:R-:W-:Y:S01]  /*0060*/  ISETP.NE.AND P0, PT, R7.reuse, 0x1, PT ;  /* 0x000000010700780c */ /* 0x040fe20003f05270 */
[----:B-1----:R-:W-:Y:S01]  /*0070*/  IMAD.WIDE.U32 R2, R7, 0x4, R2 ;  /* 0x0000000407027825 */ /* 0x002fe200078e0002 */
[----:B------:R-:W-:-:S04]  /*0080*/  IADD3 R5, PT, PT, -R4, RZ, RZ ;  /* 0x000000ff04057210 */ /* 0x000fc80007ffe1ff */
[----:B------:R-:W-:Y:S01]  /*0090*/  LOP3.LUT R5, R5, R0, RZ, 0xc0, !PT ;  /* 0x0000000005057212 */ /* 0x000fe200078ec0ff */
[----:B------:R-:W-:-:S04]  /*00a0*/  IMAD.MOV.U32 R0, RZ, RZ, 0x2aa ;  /* 0x000002aaff007424 */ /* 0x000fc800078e00ff */
[----:B--2---:R0:W-:Y:S01]  /*00b0*/  STG.E desc[UR4][R2.64], R5 ;  /* 0x0000000502007986 */ /* 0x0041e2000c101904 */
[----:B------:R-:W-:Y:S01]  /*00c0*/  NOP ;  /* 0x0000000000007918 */ /* 0x000fe20000000000 */
[----:B------:R-:W-:Y:S05]  /*00d0*/  @P0 EXIT ;  /* 0x000000000000094d */ /* 0x000fea0003800000 */
[----:B0-----:R-:W0:Y:S02]  /*00e0*/  LDC.64 R2, c[0x0][0x380] ;  /* 0x0000e000ff027b82 */ /* 0x001e240000000a00 */
[----:B0-----:R-:W2:Y:S06]  /*00f0*/  LDG.E R7, desc[UR4][R2.64] ;  /* 0x0000000402077981 */ /* 0x001eac000c1e1900 */
[----:B------:R-:W2:Y:S02]  /*0100*/  LDC.64 R4, c[0x0][0x388] ;  /* 0x0000e200ff047b82 */ /* 0x000ea40000000a00 */
[----:B--2---:R0:W-:Y:S04]  /*0110*/  STG.E desc[UR4][R4.64], R7 ;  /* 0x0000000704007986 */ /* 0x0041e8000c101904 */
[----:B------:R-:W2:Y:S04]  /*0120*/  LDG.E R9, desc[UR4][R2.64+0x4] ;  /* 0x0000040402097981 */ /* 0x000ea8000c1e1900 */
[----:B--2---:R1:W-:Y:S04]  /*0130*/  STG.E desc[UR4][R4.64+0x4], R9 ;  /* 0x0000040904007986 */ /* 0x0043e8000c101904 */
[----:B------:R-:W2:Y:S04]  /*0140*/  LDG.E R11, desc[UR4][R2.64+0x8] ;  /* 0x00000804020b7981 */ /* 0x000ea8000c1e1900 */
[----:B--2---:R2:W-:Y:S04]  /*0150*/  STG.E desc[UR4][R4.64+0x8], R11 ;  /* 0x0000080b04007986 */ /* 0x0045e8000c101904 */
[----:B------:R-:W3:Y:S04]  /*0160*/  LDG.E R13, desc[UR4][R2.64+0xc] ;  /* 0x00000c04020d7981 */ /* 0x000ee8000c1e1900 */
[----:B---3--:R3:W-:Y:S04]  /*0170*/  STG.E desc[UR4][R4.64+0xc], R13 ;  /* 0x00000c0d04007986 */ /* 0x0087e8000c101904 */
[----:B------:R-:W4:Y:S04]  /*0180*/  LDG.E R15, desc[UR4][R2.64+0x10] ;  /* 0x00001004020f7981 */ /* 0x000f28000c1e1900 */
[----:B----4-:R-:W-:Y:S04]  /*0190*/  STG.E desc[UR4][R4.64+0x10], R15 ;  /* 0x0000100f04007986 */ /* 0x010fe8000c101904 */
[----:B------:R-:W4:Y:S04]  /*01a0*/  LDG.E R17, desc[UR4][R2.64+0x14] ;  /* 0x0000140402117981 */ /* 0x000f28000c1e1900 */
[----:B----4-:R-:W-:Y:S04]  /*01b0*/  STG.E desc[UR4][R4.64+0x14], R17 ;  /* 0x0000141104007986 */ /* 0x010fe8000c101904 */
[----:B0-----:R-:W4:Y:S04]  /*01c0*/  LDG.E R7, desc[UR4][R2.64+0x18] ;  /* 0x0000180402077981 */ /* 0x001f28000c1e1900 */
[----:B----4-:R-:W-:Y:S04]  /*01d0*/  STG.E desc[UR4][R4.64+0x18], R7 ;  /* 0x0000180704007986 */ /* 0x010fe8000c101904 */
[----:B-1----:R-:W4:Y:S04]  /*01e0*/  LDG.E R9, desc[UR4][R2.64+0x1c] ;  /* 0x00001c0402097981 */ /* 0x002f28000c1e1900 */
[----:B----4-:R-:W-:Y:S04]  /*01f0*/  STG.E desc[UR4][R4.64+0x1c], R9 ;  /* 0x00001c0904007986 */ /* 0x010fe8000c101904 */
[----:B--2---:R-:W2:Y:S04]  /*0200*/  LDG.E R11, desc[UR4][R2.64+0x20] ;  /* 0x00002004020b7981 */ /* 0x004ea8000c1e1900 */
[----:B--2---:R-:W-:Y:S04]  /*0210*/  STG.E desc[UR4][R4.64+0x20], R11 ;  /* 0x0000200b04007986 */ /* 0x004fe8000c101904 */
[----:B---3--:R-:W2:Y:S04]  /*0220*/  LDG.E R13, desc[UR4][R2.64+0x24] ;  /* 0x00002404020d7981 */ /* 0x008ea8000c1e1900 */
[----:B--2---:R-:W-:Y:S01]  /*0230*/  STG.E desc[UR4][R4.64+0x24], R13 ;  /* 0x0000240d04007986 */ /* 0x004fe2000c101904 */
[----:B------:R-:W-:Y:S05]  /*0240*/  EXIT ;  /* 0x000000000000794d */ /* 0x000fea0003800000 */
.L_x_0:
[----:B------:R-:W-:-:S00]  /*0250*/  BRA `(.L_x_0) ;  /* 0xfffffffc00fc7947 */ /* 0x000fc0000383ffff */
[----:B------:R-:W-:-:S00]  /*0260*/  NOP ;  /* 0x0000000000007918 */ /* 0x000fc00000000000 */
        /* <DEDUP_REMOVED lines=9> */
.L_x_1:


//--------------------- .nv.shared.reserved.0     --------------------------
	.section	.nv.shared.reserved.0,"aw",@nobits
	.weak		__nv_reservedSMEM_offset_0_alias
	.size		__nv_reservedSMEM_offset_0_alias, 0, 64
	.other		__nv_reservedSMEM_offset_0_alias,@"STO_CUDA_RESERVED_SHARED STV_DEFAULT"
__nv_reservedSMEM_offset_0_alias:
	.zero		0
	.zero		64


//--------------------- .nv.constant0._Z6kernelPiS_ --------------------------
	.section	.nv.constant0._Z6kernelPiS_,"a",@progbits
	.sectionflags	@""
	.align	4
.nv.constant0._Z6kernelPiS_:
	.zero		912


//--------------------- SYMBOLS --------------------------

	.type		.nv.reservedSmem.offset0,@object
	.size		.nv.reservedSmem.offset0,0x4
